//
// Generated by NVIDIA NVVM Compiler
//
// Compiler Build ID: CL-36424714
// Cuda compilation tools, release 13.0, V13.0.88
// Based on NVVM 20.0.0
//

.version 9.0
.target sm_100
.address_size 64

	// .globl	_Z13jacobi_updatePfS_iiiiiiS_
// _ZZ13jacobi_updatePfS_iiiiiiS_E11thread_diff has been demoted

.visible .entry _Z13jacobi_updatePfS_iiiiiiS_(
	.param .u64 .ptr .align 1 _Z13jacobi_updatePfS_iiiiiiS__param_0,
	.param .u64 .ptr .align 1 _Z13jacobi_updatePfS_iiiiiiS__param_1,
	.param .u32 _Z13jacobi_updatePfS_iiiiiiS__param_2,
	.param .u32 _Z13jacobi_updatePfS_iiiiiiS__param_3,
	.param .u32 _Z13jacobi_updatePfS_iiiiiiS__param_4,
	.param .u32 _Z13jacobi_updatePfS_iiiiiiS__param_5,
	.param .u32 _Z13jacobi_updatePfS_iiiiiiS__param_6,
	.param .u32 _Z13jacobi_updatePfS_iiiiiiS__param_7,
	.param .u64 .ptr .align 1 _Z13jacobi_updatePfS_iiiiiiS__param_8
)
{
	.reg .pred 	%p<7>;
	.reg .b32 	%r<43>;
	.reg .b32 	%f<16>;
	.reg .b64 	%rd<22>;
	// demoted variable
	.shared .align 4 .b8 _ZZ13jacobi_updatePfS_iiiiiiS_E11thread_diff[4096];
	ld.param.u64 	%rd2, [_Z13jacobi_updatePfS_iiiiiiS__param_0];
	ld.param.u64 	%rd3, [_Z13jacobi_updatePfS_iiiiiiS__param_1];
	ld.param.u32 	%r7, [_Z13jacobi_updatePfS_iiiiiiS__param_3];
	ld.param.u32 	%r8, [_Z13jacobi_updatePfS_iiiiiiS__param_4];
	ld.param.u32 	%r9, [_Z13jacobi_updatePfS_iiiiiiS__param_5];
	ld.param.u32 	%r10, [_Z13jacobi_updatePfS_iiiiiiS__param_6];
	ld.param.u32 	%r11, [_Z13jacobi_updatePfS_iiiiiiS__param_7];
	ld.param.u64 	%rd1, [_Z13jacobi_updatePfS_iiiiiiS__param_8];
	cvta.to.global.u64 	%rd4, %rd3;
	cvta.to.global.u64 	%rd5, %rd2;
	mov.u32 	%r12, %ctaid.x;
	mov.u32 	%r13, %ntid.x;
	mov.u32 	%r14, %tid.x;
	mov.u32 	%r15, %ctaid.y;
	mov.u32 	%r16, %ntid.y;
	mov.u32 	%r17, %tid.y;
	add.s32 	%r18, %r8, -1;
	setp.eq.s32 	%p1, %r12, %r18;
	mad.lo.s32 	%r19, %r12, %r13, %r14;
	not.b32 	%r20, %r10;
	selp.b32 	%r21, %r20, -1, %p1;
	add.s32 	%r22, %r19, %r21;
	add.s32 	%r23, %r9, -1;
	setp.eq.s32 	%p2, %r15, %r23;
	selp.b32 	%r24, %r11, 0, %p2;
	mad.lo.s32 	%r25, %r15, %r16, %r17;
	sub.s32 	%r26, %r25, %r24;
	add.s32 	%r27, %r26, 1;
	mad.lo.s32 	%r1, %r17, %r13, %r14;
	mov.u32 	%r28, %nctaid.x;
	mad.lo.s32 	%r2, %r15, %r28, %r12;
	shl.b32 	%r29, %r1, 2;
	mov.u32 	%r30, _ZZ13jacobi_updatePfS_iiiiiiS_E11thread_diff;
	add.s32 	%r3, %r30, %r29;
	add.s32 	%r31, %r7, 2;
	mul.lo.s32 	%r32, %r31, %r22;
	add.s32 	%r33, %r32, %r31;
	add.s32 	%r34, %r33, %r27;
	mul.wide.s32 	%rd6, %r34, 4;
	add.s64 	%rd7, %rd5, %rd6;
	ld.global.f32 	%f1, [%rd7];
	shl.b32 	%r35, %r31, 1;
	add.s32 	%r36, %r33, %r35;
	add.s32 	%r37, %r36, %r27;
	mul.wide.s32 	%rd8, %r37, 4;
	add.s64 	%rd9, %rd5, %rd8;
	ld.global.f32 	%f2, [%rd9];
	add.f32 	%f3, %f1, %f2;
	add.s32 	%r38, %r35, %r32;
	cvt.s64.s32 	%rd10, %r38;
	cvt.s64.s32 	%rd11, %r27;
	add.s64 	%rd12, %rd11, %rd10;
	shl.b64 	%rd13, %rd12, 2;
	add.s64 	%rd14, %rd5, %rd13;
	ld.global.f32 	%f4, [%rd14+-4];
	add.f32 	%f5, %f3, %f4;
	ld.global.f32 	%f6, [%rd14+4];
	add.f32 	%f7, %f5, %f6;
	mul.f32 	%f8, %f7, 0f3E800000;
	add.s32 	%r39, %r34, %r31;
	mul.wide.s32 	%rd15, %r39, 4;
	add.s64 	%rd16, %rd4, %rd15;
	st.global.f32 	[%rd16], %f8;
	mul.wide.s32 	%rd17, %r31, 4;
	add.s64 	%rd18, %rd7, %rd17;
	ld.global.f32 	%f9, [%rd18];
	sub.f32 	%f10, %f8, %f9;
	abs.f32 	%f11, %f10;
	st.shared.f32 	[%r3], %f11;
	bar.sync 	0;
	mul.lo.s32 	%r42, %r13, %r16;
	setp.lt.u32 	%p3, %r42, 2;
	@%p3 bra 	$L__BB0_4;
$L__BB0_1:
	shr.u32 	%r6, %r42, 1;
	setp.ge.u32 	%p4, %r1, %r6;
	@%p4 bra 	$L__BB0_3;
	ld.shared.f32 	%f12, [%r3];
	shl.b32 	%r40, %r6, 2;
	add.s32 	%r41, %r3, %r40;
	ld.shared.f32 	%f13, [%r41];
	max.f32 	%f14, %f12, %f13;
	st.shared.f32 	[%r3], %f14;
$L__BB0_3:
	bar.sync 	0;
	setp.gt.u32 	%p5, %r42, 3;
	mov.u32 	%r42, %r6;
	@%p5 bra 	$L__BB0_1;
$L__BB0_4:
	setp.ne.s32 	%p6, %r1, 0;
	@%p6 bra 	$L__BB0_6;
	ld.shared.f32 	%f15, [_ZZ13jacobi_updatePfS_iiiiiiS_E11thread_diff];
	cvta.to.global.u64 	%rd19, %rd1;
	mul.wide.s32 	%rd20, %r2, 4;
	add.s64 	%rd21, %rd19, %rd20;
	st.global.f32 	[%rd21], %f15;
$L__BB0_6:
	ret;

}


// ===== COMPILED SASS (sm_100) =====

	.target	sm_100

	.elftype	@"ET_EXEC"


//--------------------- .note.nv.tkinfo           --------------------------
	.section	.note.nv.tkinfo,"",@"SHT_NOTE"
	.sectionflags	@"SHF_NOTE_NV_TKINFO"
	.tkinfo
        /*0018*/ 	.word	0x00000002
        /*0030*/ 	.string	""
        /*0030*/ 	.string	"ptxas"
        /*0030*/ 	.string	"Cuda compilation tools, release 13.0, V13.0.88"
        /*0030*/ 	.string	"Build cuda_13.0.r13.0/compiler.36424714_0"
        /*0030*/ 	.string	"-arch sm_100 -m 64 "



//--------------------- .note.nv.cuinfo           --------------------------
	.section	.note.nv.cuinfo,"",@"SHT_NOTE"
	.sectionflags	@"SHF_NOTE_NV_CUINFO"
        /*0018*/ 	.short	0x0002
        /*001a*/ 	.short	0x0064
        /*001c*/ 	.short	0x0082
	.zero		2


//--------------------- .nv.info                  --------------------------
	.section	.nv.info,"",@"SHT_CUDA_INFO"
	.align	4


	//----- nvinfo : EIATTR_REGCOUNT
	.align		4
        /*0000*/ 	.byte	0x04, 0x2f
        /*0002*/ 	.short	(.L_1 - .L_0)
	.align		4
.L_0:
        /*0004*/ 	.word	index@(_Z13jacobi_updatePfS_iiiiiiS_)
        /*0008*/ 	.word	0x00000016


	//----- nvinfo : EIATTR_FRAME_SIZE
	.align		4
.L_1:
        /*000c*/ 	.byte	0x04, 0x11
        /*000e*/ 	.short	(.L_3 - .L_2)
	.align		4
.L_2:
        /*0010*/ 	.word	index@(_Z13jacobi_updatePfS_iiiiiiS_)
        /*0014*/ 	.word	0x00000000


	//----- nvinfo : EIATTR_MIN_STACK_SIZE
	.align		4
.L_3:
        /*0018*/ 	.byte	0x04, 0x12
        /*001a*/ 	.short	(.L_5 - .L_4)
	.align		4
.L_4:
        /*001c*/ 	.word	index@(_Z13jacobi_updatePfS_iiiiiiS_)
        /*0020*/ 	.word	0x00000000
.L_5:


//--------------------- .nv.compat                --------------------------
	.section	.nv.compat,"",@"SHT_CUDA_COMPAT_INFO"
	.align	4
        /*0000*/ 	.byte	0x02, 0x09, 0x00, 0x00, 0x02, 0x02, 0x01, 0x00, 0x02, 0x05, 0x05, 0x00, 0x03, 0x07, 0x01, 0x01
        /*0010*/ 	.byte	0x02, 0x03, 0x00, 0x00, 0x02, 0x06, 0x01, 0x00, 0x04, 0x0b, 0x08, 0x00, 0x09, 0x00, 0x00, 0x00
        /*0020*/ 	.byte	0x00, 0x00, 0x00, 0x00


//--------------------- .nv.info._Z13jacobi_updatePfS_iiiiiiS_ --------------------------
	.section	.nv.info._Z13jacobi_updatePfS_iiiiiiS_,"",@"SHT_CUDA_INFO"
	.sectionflags	@""
	.align	4


	//----- nvinfo : EIATTR_CUDA_API_VERSION
	.align		4
        /*0000*/ 	.byte	0x04, 0x37
        /*0002*/ 	.short	(.L_7 - .L_6)
.L_6:
        /*0004*/ 	.word	0x00000082


	//----- nvinfo : EIATTR_KPARAM_INFO
	.align		4
.L_7:
        /*0008*/ 	.byte	0x04, 0x17
        /*000a*/ 	.short	(.L_9 - .L_8)
.L_8:
        /*000c*/ 	.word	0x00000000
        /*0010*/ 	.short	0x0008
        /*0012*/ 	.short	0x0028
        /*0014*/ 	.byte	0x00, 0xf5, 0x21, 0x00


	//----- nvinfo : EIATTR_KPARAM_INFO
	.align		4
.L_9:
        /*0018*/ 	.byte	0x04, 0x17
        /*001a*/ 	.short	(.L_11 - .L_10)
.L_10:
        /*001c*/ 	.word	0x00000000
        /*0020*/ 	.short	0x0007
        /*0022*/ 	.short	0x0024
        /*0024*/ 	.byte	0x00, 0xf0, 0x11, 0x00


	//----- nvinfo : EIATTR_KPARAM_INFO
	.align		4
.L_11:
        /*0028*/ 	.byte	0x04, 0x17
        /*002a*/ 	.short	(.L_13 - .L_12)
.L_12:
        /*002c*/ 	.word	0x00000000
        /*0030*/ 	.short	0x0006
        /*0032*/ 	.short	0x0020
        /*0034*/ 	.byte	0x00, 0xf0, 0x11, 0x00


	//----- nvinfo : EIATTR_KPARAM_INFO
	.align		4
.L_13:
        /*0038*/ 	.byte	0x04, 0x17
        /*003a*/ 	.short	(.L_15 - .L_14)
.L_14:
        /*003c*/ 	.word	0x00000000
        /*0040*/ 	.short	0x0005
        /*0042*/ 	.short	0x001c
        /*0044*/ 	.byte	0x00, 0xf0, 0x11, 0x00


	//----- nvinfo : EIATTR_KPARAM_INFO
	.align		4
.L_15:
        /*0048*/ 	.byte	0x04, 0x17
        /*004a*/ 	.short	(.L_17 - .L_16)
.L_16:
        /*004c*/ 	.word	0x00000000
        /*0050*/ 	.short	0x0004
        /*0052*/ 	.short	0x0018
        /*0054*/ 	.byte	0x00, 0xf0, 0x11, 0x00


	//----- nvinfo : EIATTR_KPARAM_INFO
	.align		4
.L_17:
        /*0058*/ 	.byte	0x04, 0x17
        /*005a*/ 	.short	(.L_19 - .L_18)
.L_18:
        /*005c*/ 	.word	0x00000000
        /*0060*/ 	.short	0x0003
        /*0062*/ 	.short	0x0014
        /*0064*/ 	.byte	0x00, 0xf0, 0x11, 0x00


	//----- nvinfo : EIATTR_KPARAM_INFO
	.align		4
.L_19:
        /*0068*/ 	.byte	0x04, 0x17
        /*006a*/ 	.short	(.L_21 - .L_20)
.L_20:
        /*006c*/ 	.word	0x00000000
        /*0070*/ 	.short	0x0002
        /*0072*/ 	.short	0x0010
        /*0074*/ 	.byte	0x00, 0xf0, 0x11, 0x00


	//----- nvinfo : EIATTR_KPARAM_INFO
	.align		4
.L_21:
        /*0078*/ 	.byte	0x04, 0x17
        /*007a*/ 	.short	(.L_23 - .L_22)
.L_22:
        /*007c*/ 	.word	0x00000000
        /*0080*/ 	.short	0x0001
        /*0082*/ 	.short	0x0008
        /*0084*/ 	.byte	0x00, 0xf5, 0x21, 0x00


	//----- nvinfo : EIATTR_KPARAM_INFO
	.align		4
.L_23:
        /*0088*/ 	.byte	0x04, 0x17
        /*008a*/ 	.short	(.L_25 - .L_24)
.L_24:
        /*008c*/ 	.word	0x00000000
        /*0090*/ 	.short	0x0000
        /*0092*/ 	.short	0x0000
        /*0094*/ 	.byte	0x00, 0xf5, 0x21, 0x00


	//----- nvinfo : EIATTR_SPARSE_MMA_MASK
	.align		4
.L_25:
        /*0098*/ 	.byte	0x03, 0x50
        /*009a*/ 	.short	0x0000


	//----- nvinfo : EIATTR_MAXREG_COUNT
	.align		4
        /*009c*/ 	.byte	0x03, 0x1b
        /*009e*/ 	.short	0x00ff


	//----- nvinfo : EIATTR_NUM_BARRIERS
	.align		4
        /*00a0*/ 	.byte	0x02, 0x4c
        /*00a2*/ 	.byte	0x01
	.zero		1


	//----- nvinfo : EIATTR_MERCURY_ISA_VERSION
	.align		4
        /*00a4*/ 	.byte	0x03, 0x5f
        /*00a6*/ 	.short	0x0101


	//----- nvinfo : EIATTR_VRC_CTA_INIT_COUNT
	.align		4
        /*00a8*/ 	.byte	0x02, 0x4a
	.zero		1
	.zero		1


	//----- nvinfo : EIATTR_EXIT_INSTR_OFFSETS
	.align		4
        /*00ac*/ 	.byte	0x04, 0x1c
        /*00ae*/ 	.short	(.L_27 - .L_26)


	//   ....[0]....
.L_26:
        /*00b0*/ 	.word	0x000004e0


	//   ....[1]....
        /*00b4*/ 	.word	0x00000560


	//----- nvinfo : EIATTR_CBANK_PARAM_SIZE
	.align		4
.L_27:
        /*00b8*/ 	.byte	0x03, 0x19
        /*00ba*/ 	.short	0x0030


	//----- nvinfo : EIATTR_PARAM_CBANK
	.align		4
        /*00bc*/ 	.byte	0x04, 0x0a
        /*00be*/ 	.short	(.L_29 - .L_28)
	.align		4
.L_28:
        /*00c0*/ 	.word	index@(.nv.constant0._Z13jacobi_updatePfS_iiiiiiS_)
        /*00c4*/ 	.short	0x0380
        /*00c6*/ 	.short	0x0030


	//----- nvinfo : EIATTR_SW_WAR
	.align		4
.L_29:
        /*00c8*/ 	.byte	0x04, 0x36
        /*00ca*/ 	.short	(.L_31 - .L_30)
.L_30:
        /*00cc*/ 	.word	0x00000008
.L_31:


//--------------------- .nv.callgraph             --------------------------
	.section	.nv.callgraph,"",@"SHT_CUDA_CALLGRAPH"
	.align	4
	.sectionentsize	8
	.align		4
        /*0000*/ 	.word	0x00000000
	.align		4
        /*0004*/ 	.word	0xffffffff
	.align		4
        /*0008*/ 	.word	0x00000000
	.align		4
        /*000c*/ 	.word	0xfffffffe
	.align		4
        /*0010*/ 	.word	0x00000000
	.align		4
        /*0014*/ 	.word	0xfffffffd
	.align		4
        /*0018*/ 	.word	0x00000000
	.align		4
        /*001c*/ 	.word	0xfffffffc


//--------------------- .text._Z13jacobi_updatePfS_iiiiiiS_ --------------------------
	.section	.text._Z13jacobi_updatePfS_iiiiiiS_,"ax",@progbits
	.align	128
        .global         _Z13jacobi_updatePfS_iiiiiiS_
        .type           _Z13jacobi_updatePfS_iiiiiiS_,@function
        .size           _Z13jacobi_updatePfS_iiiiiiS_,(.L_x_3 - _Z13jacobi_updatePfS_iiiiiiS_)
        .other          _Z13jacobi_updatePfS_iiiiiiS_,@"STO_CUDA_ENTRY STV_DEFAULT"
_Z13jacobi_updatePfS_iiiiiiS_:
.text._Z13jacobi_updatePfS_iiiiiiS_:
[----:B------:R-:W-:Y:S08]  /*0000*/  LDC R1, c[0x0][0x37c] ;  /* 0x0000df00ff017b82 */ /* 0x000ff00000000800 */
[----:B------:R-:W0:Y:S01]  /*0010*/  LDC.64 R4, c[0x0][0x398] ;  /* 0x0000e600ff047b82 */ /* 0x000e220000000a00 */
[----:B------:R-:W1:Y:S01]  /*0020*/  S2R R0, SR_CTAID.Y ;  /* 0x0000000000007919 */ /* 0x000e620000002600 */
[----:B------:R-:W2:Y:S01]  /*0030*/  LDCU.64 UR4, c[0x0][0x380] ;  /* 0x00007000ff0477ac */ /* 0x000ea20008000a00 */
[----:B------:R-:W3:Y:S01]  /*0040*/  S2R R7, SR_TID.X ;  /* 0x0000000000077919 */ /* 0x000ee20000002100 */
[----:B------:R-:W4:Y:S04]  /*0050*/  LDCU.64 UR6, c[0x0][0x358] ;  /* 0x00006b00ff0677ac */ /* 0x000f280008000a00 */
[----:B------:R-:W5:Y:S01]  /*0060*/  S2UR UR8, SR_CTAID.X ;  /* 0x00000000000879c3 */ /* 0x000f620000002500 */
[----:B------:R-:W2:Y:S07]  /*0070*/  S2R R3, SR_TID.Y ;  /* 0x0000000000037919 */ /* 0x000eae0000002200 */
[----:B------:R-:W4:Y:S08]  /*0080*/  LDC.64 R10, c[0x0][0x3a0] ;  /* 0x0000e800ff0a7b82 */ /* 0x000f300000000a00 */
[----:B------:R-:W3:Y:S01]  /*0090*/  LDC R2, c[0x0][0x360] ;  /* 0x0000d800ff027b82 */ /* 0x000ee20000000800 */
[----:B0-----:R-:W-:Y:S01]  /*00a0*/  IADD3 R4, PT, PT, R4, -0x1, RZ ;  /* 0xffffffff04047810 */ /* 0x001fe20007ffe0ff */
[----:B------:R-:W2:Y:S01]  /*00b0*/  LDCU UR9, c[0x0][0x364] ;  /* 0x00006c80ff0977ac */ /* 0x000ea20008000800 */
[----:B------:R-:W-:-:S05]  /*00c0*/  IADD3 R5, PT, PT, R5, -0x1, RZ ;  /* 0xffffffff05057810 */ /* 0x000fca0007ffe0ff */
[----:B------:R-:W0:Y:S01]  /*00d0*/  LDC R12, c[0x0][0x394] ;  /* 0x0000e500ff0c7b82 */ /* 0x000e220000000800 */
[----:B-----5:R-:W-:Y:S02]  /*00e0*/  ISETP.NE.AND P0, PT, R4, UR8, PT ;  /* 0x0000000804007c0c */ /* 0x020fe4000bf05270 */
[----:B----4-:R-:W-:-:S04]  /*00f0*/  LOP3.LUT R4, RZ, R10, RZ, 0x33, !PT ;  /* 0x0000000aff047212 */ /* 0x010fc800078e33ff */
[----:B------:R-:W-:Y:S02]  /*0100*/  SEL R9, R4, 0xffffffff, !P0 ;  /* 0xffffffff04097807 */ /* 0x000fe40004000000 */
[----:B-1----:R-:W-:Y:S02]  /*0110*/  ISETP.NE.AND P0, PT, R0, R5, PT ;  /* 0x000000050000720c */ /* 0x002fe40003f05270 */
[----:B------:R-:W1:Y:S01]  /*0120*/  LDC.64 R4, c[0x0][0x380] ;  /* 0x0000e000ff047b82 */ /* 0x000e620000000a00 */
[----:B---3--:R-:W-:Y:S01]  /*0130*/  IMAD R6, R2, UR8, R7 ;  /* 0x0000000802067c24 */ /* 0x008fe2000f8e0207 */
[----:B------:R-:W-:-:S03]  /*0140*/  SEL R8, R11, RZ, !P0 ;  /* 0x000000ff0b087207 */ /* 0x000fc60004000000 */
[----:B------:R-:W-:Y:S02]  /*0150*/  IMAD.IADD R6, R6, 0x1, R9 ;  /* 0x0000000106067824 */ /* 0x000fe400078e0209 */
[----:B--2---:R-:W-:Y:S01]  /*0160*/  IMAD R9, R0, UR9, R3 ;  /* 0x0000000900097c24 */ /* 0x004fe2000f8e0203 */
[----:B0-----:R-:W-:-:S04]  /*0170*/  IADD3 R11, PT, PT, R12, 0x2, RZ ;  /* 0x000000020c0b7810 */ /* 0x001fc80007ffe0ff */
[----:B------:R-:W-:Y:S01]  /*0180*/  IADD3 R8, PT, PT, R9, 0x1, -R8 ;  /* 0x0000000109087810 */ /* 0x000fe20007ffe808 */
[CC--:B------:R-:W-:Y:S02]  /*0190*/  IMAD R10, R6.reuse, R11.reuse, RZ ;  /* 0x0000000b060a7224 */ /* 0x0c0fe400078e02ff */
[----:B------:R-:W-:Y:S02]  /*01a0*/  IMAD R6, R6, R11, R11 ;  /* 0x0000000b06067224 */ /* 0x000fe400078e020b */
[C---:B------:R-:W-:Y:S01]  /*01b0*/  IMAD R13, R11.reuse, 0x2, R10 ;  /* 0x000000020b0d7824 */ /* 0x040fe200078e020a */
[----:B------:R-:W-:Y:S02]  /*01c0*/  SHF.R.S32.HI R10, RZ, 0x1f, R8 ;  /* 0x0000001fff0a7819 */ /* 0x000fe40000011408 */
[----:B------:R-:W-:Y:S01]  /*01d0*/  LEA R9, R11, R6, 0x1 ;  /* 0x000000060b097211 */ /* 0x000fe200078e08ff */
[C---:B------:R-:W-:Y:S01]  /*01e0*/  IMAD.IADD R6, R8.reuse, 0x1, R6 ;  /* 0x0000000108067824 */ /* 0x040fe200078e0206 */
[----:B------:R-:W-:-:S02]  /*01f0*/  IADD3 R16, P0, PT, R8, R13, RZ ;  /* 0x0000000d08107210 */ /* 0x000fc40007f1e0ff */
[----:B------:R-:W-:Y:S01]  /*0200*/  IADD3 R15, PT, PT, R8, R9, RZ ;  /* 0x00000009080f7210 */ /* 0x000fe20007ffe0ff */
[--C-:B-1----:R-:W-:Y:S01]  /*0210*/  IMAD.WIDE R8, R6, 0x4, R4.reuse ;  /* 0x0000000406087825 */ /* 0x102fe200078e0204 */
[----:B------:R-:W-:Y:S02]  /*0220*/  LEA.HI.X.SX32 R13, R13, R10, 0x1, P0 ;  /* 0x0000000a0d0d7211 */ /* 0x000fe400000f0eff */
[C---:B------:R-:W-:Y:S01]  /*0230*/  LEA R12, P0, R16.reuse, UR4, 0x2 ;  /* 0x00000004100c7c11 */ /* 0x040fe2000f8010ff */
[----:B------:R-:W-:Y:S01]  /*0240*/  IMAD.WIDE R14, R15, 0x4, R4 ;  /* 0x000000040f0e7825 */ /* 0x000fe200078e0204 */
[----:B------:R0:W2:Y:S01]  /*0250*/  LDG.E R10, desc[UR6][R8.64] ;  /* 0x00000006080a7981 */ /* 0x0000a2000c1e1900 */
[----:B------:R-:W1:Y:S01]  /*0260*/  LDC.64 R4, c[0x0][0x388] ;  /* 0x0000e200ff047b82 */ /* 0x000e620000000a00 */
[----:B------:R-:W-:-:S03]  /*0270*/  LEA.HI.X R13, R16, UR5, R13, 0x2, P0 ;  /* 0x00000005100d7c11 */ /* 0x000fc600080f140d */
[----:B------:R-:W2:Y:S04]  /*0280*/  LDG.E R15, desc[UR6][R14.64] ;  /* 0x000000060e0f7981 */ /* 0x000ea8000c1e1900 */
[----:B------:R-:W3:Y:S04]  /*0290*/  LDG.E R17, desc[UR6][R12.64+-0x4] ;  /* 0xfffffc060c117981 */ /* 0x000ee8000c1e1900 */
[----:B------:R-:W4:Y:S01]  /*02a0*/  LDG.E R19, desc[UR6][R12.64+0x4] ;  /* 0x000004060c137981 */ /* 0x000f22000c1e1900 */
[----:B0-----:R-:W-:-:S04]  /*02b0*/  IMAD.WIDE R8, R11, 0x4, R8 ;  /* 0x000000040b087825 */ /* 0x001fc800078e0208 */
[----:B--2---:R-:W-:-:S04]  /*02c0*/  FADD R10, R10, R15 ;  /* 0x0000000f0a0a7221 */ /* 0x004fc80000000000 */
[----:B---3--:R-:W-:Y:S01]  /*02d0*/  FADD R10, R10, R17 ;  /* 0x000000110a0a7221 */ /* 0x008fe20000000000 */
[----:B------:R-:W-:-:S03]  /*02e0*/  IMAD.IADD R17, R11, 0x1, R6 ;  /* 0x000000010b117824 */ /* 0x000fc600078e0206 */
[----:B----4-:R-:W-:Y:S01]  /*02f0*/  FADD R10, R10, R19 ;  /* 0x000000130a0a7221 */ /* 0x010fe20000000000 */
[----:B-1----:R-:W-:-:S04]  /*0300*/  IMAD.WIDE R4, R17, 0x4, R4 ;  /* 0x0000000411047825 */ /* 0x002fc800078e0204 */
[----:B------:R-:W-:-:S05]  /*0310*/  FMUL R17, R10, 0.25 ;  /* 0x3e8000000a117820 */ /* 0x000fca0000400000 */
[----:B------:R0:W-:Y:S04]  /*0320*/  STG.E desc[UR6][R4.64], R17 ;  /* 0x0000001104007986 */ /* 0x0001e8000c101906 */
[----:B------:R-:W2:Y:S01]  /*0330*/  LDG.E R8, desc[UR6][R8.64] ;  /* 0x0000000608087981 */ /* 0x000ea2000c1e1900 */
[----:B------:R-:W1:Y:S01]  /*0340*/  S2UR UR5, SR_CgaCtaId ;  /* 0x00000000000579c3 */ /* 0x000e620000008800 */
[----:B------:R-:W-:-:S07]  /*0350*/  IMAD R3, R2, R3, R7 ;  /* 0x0000000302037224 */ /* 0x000fce00078e0207 */
[----:B------:R-:W0:Y:S01]  /*0360*/  LDC R11, c[0x0][0x370] ;  /* 0x0000dc00ff0b7b82 */ /* 0x000e220000000800 */
[----:B------:R-:W-:Y:S01]  /*0370*/  IMAD R7, R2, UR9, RZ ;  /* 0x0000000902077c24 */ /* 0x000fe2000f8e02ff */
[----:B------:R-:W-:-:S04]  /*0380*/  UMOV UR4, 0x400 ;  /* 0x0000040000047882 */ /* 0x000fc80000000000 */
[----:B------:R-:W-:Y:S01]  /*0390*/  ISETP.GE.U32.AND P1, PT, R7, 0x2, PT ;  /* 0x000000020700780c */ /* 0x000fe20003f26070 */
[----:B-1----:R-:W-:-:S06]  /*03a0*/  ULEA UR4, UR5, UR4, 0x18 ;  /* 0x0000000405047291 */ /* 0x002fcc000f8ec0ff */
[C---:B------:R-:W-:Y:S01]  /*03b0*/  LEA R2, R3.reuse, UR4, 0x2 ;  /* 0x0000000403027c11 */ /* 0x040fe2000f8e10ff */
[----:B0-----:R-:W-:Y:S01]  /*03c0*/  IMAD R5, R0, R11, UR8 ;  /* 0x0000000800057e24 */ /* 0x001fe2000f8e020b */
[----:B------:R-:W-:Y:S01]  /*03d0*/  ISETP.NE.AND P0, PT, R3, RZ, PT ;  /* 0x000000ff0300720c */ /* 0x000fe20003f05270 */
[----:B--2---:R-:W-:-:S04]  /*03e0*/  FADD R6, R17, -R8 ;  /* 0x8000000811067221 */ /* 0x004fc80000000000 */
[----:B------:R-:W-:-:S05]  /*03f0*/  FADD R9, |R6|, -RZ ;  /* 0x800000ff06097221 */ /* 0x000fca0000000200 */
[----:B------:R0:W-:Y:S01]  /*0400*/  STS [R2], R9 ;  /* 0x0000000902007388 */ /* 0x0001e20000000800 */
[----:B------:R-:W-:Y:S06]  /*0410*/  BAR.SYNC.DEFER_BLOCKING 0x0 ;  /* 0x0000000000007b1d */ /* 0x000fec0000010000 */
[----:B------:R-:W-:Y:S05]  /*0420*/  @!P1 BRA `(.L_x_0) ;  /* 0x00000000002c9947 */ /* 0x000fea0003800000 */
.L_x_1:
[----:B------:R-:W-:-:S04]  /*0430*/  SHF.R.U32.HI R6, RZ, 0x1, R7 ;  /* 0x00000001ff067819 */ /* 0x000fc80000011607 */
[----:B------:R-:W-:-:S13]  /*0440*/  ISETP.GE.U32.AND P1, PT, R3, R6, PT ;  /* 0x000000060300720c */ /* 0x000fda0003f26070 */
[----:B------:R-:W-:Y:S01]  /*0450*/  @!P1 LEA R4, R6, R2, 0x2 ;  /* 0x0000000206049211 */ /* 0x000fe200078e10ff */
[----:B------:R-:W-:Y:S04]  /*0460*/  @!P1 LDS R0, [R2] ;  /* 0x0000000002009984 */ /* 0x000fe80000000800 */
[----:B0-----:R-:W0:Y:S02]  /*0470*/  @!P1 LDS R9, [R4] ;  /* 0x0000000004099984 */ /* 0x001e240000000800 */
[----:B0-----:R-:W-:-:S05]  /*0480*/  @!P1 FMNMX R9, R0, R9, !PT ;  /* 0x0000000900099209 */ /* 0x001fca0007800000 */
[----:B------:R1:W-:Y:S01]  /*0490*/  @!P1 STS [R2], R9 ;  /* 0x0000000902009388 */ /* 0x0003e20000000800 */
[----:B------:R-:W-:Y:S01]  /*04a0*/  BAR.SYNC.DEFER_BLOCKING 0x0 ;  /* 0x0000000000007b1d */ /* 0x000fe20000010000 */
[----:B------:R-:W-:Y:S01]  /*04b0*/  ISETP.GT.U32.AND P1, PT, R7, 0x3, PT ;  /* 0x000000030700780c */ /* 0x000fe20003f24070 */
[----:B------:R-:W-:-:S12]  /*04c0*/  IMAD.MOV.U32 R7, RZ, RZ, R6 ;  /* 0x000000ffff077224 */ /* 0x000fd800078e0006 */
[----:B-1----:R-:W-:Y:S05]  /*04d0*/  @P1 BRA `(.L_x_1) ;  /* 0xfffffffc00d41947 */ /* 0x002fea000383ffff */
.L_x_0:
[----:B------:R-:W-:Y:S05]  /*04e0*/  @P0 EXIT ;  /* 0x000000000000094d */ /* 0x000fea0003800000 */
[----:B------:R-:W1:Y:S01]  /*04f0*/  S2UR UR5, SR_CgaCtaId ;  /* 0x00000000000579c3 */ /* 0x000e620000008800 */
[----:B------:R-:W-:-:S07]  /*0500*/  UMOV UR4, 0x400 ;  /* 0x0000040000047882 */ /* 0x000fce0000000000 */
[----:B0-----:R-:W0:Y:S01]  /*0510*/  LDC.64 R2, c[0x0][0x3a8] ;  /* 0x0000ea00ff027b82 */ /* 0x001e220000000a00 */
[----:B-1----:R-:W-:Y:S01]  /*0520*/  ULEA UR4, UR5, UR4, 0x18 ;  /* 0x0000000405047291 */ /* 0x002fe2000f8ec0ff */
[----:B0-----:R-:W-:-:S08]  /*0530*/  IMAD.WIDE R2, R5, 0x4, R2 ;  /* 0x0000000405027825 */ /* 0x001fd000078e0202 */
[----:B------:R-:W0:Y:S04]  /*0540*/  LDS R7, [UR4] ;  /* 0x00000004ff077984 */ /* 0x000e280008000800 */
[----:B0-----:R-:W-:Y:S01]  /*0550*/  STG.E desc[UR6][R2.64], R7 ;  /* 0x0000000702007986 */ /* 0x001fe2000c101906 */
[----:B------:R-:W-:Y:S05]  /*0560*/  EXIT ;  /* 0x000000000000794d */ /* 0x000fea0003800000 */
.L_x_2:
[----:B------:R-:W-:-:S00]  /*0570*/  BRA `(.L_x_2) ;  /* 0xfffffffc00fc7947 */ /* 0x000fc0000383ffff */
[----:B------:R-:W-:-:S00]  /*0580*/  NOP ;  /* 0x0000000000007918 */ /* 0x000fc00000000000 */
[----:B------:R-:W-:-:S00]  /*0590*/  NOP ;  /* 0x0000000000007918 */ /* 0x000fc00000000000 */
[----:B------:R-:W-:-:S00]  /*05a0*/  NOP ;  /* 0x0000000000007918 */ /* 0x000fc00000000000 */
[----:B------:R-:W-:-:S00]  /*05b0*/  NOP ;  /* 0x0000000000007918 */ /* 0x000fc00000000000 */
[----:B------:R-:W-:-:S00]  /*05c0*/  NOP ;  /* 0x0000000000007918 */ /* 0x000fc00000000000 */
[----:B------:R-:W-:-:S00]  /*05d0*/  NOP ;  /* 0x0000000000007918 */ /* 0x000fc00000000000 */
[----:B------:R-:W-:-:S00]  /*05e0*/  NOP ;  /* 0x0000000000007918 */ /* 0x000fc00000000000 */
[----:B------:R-:W-:-:S00]  /*05f0*/  NOP ;  /* 0x0000000000007918 */ /* 0x000fc00000000000 */
.L_x_3:


//--------------------- .nv.shared._Z13jacobi_updatePfS_iiiiiiS_ --------------------------
	.section	.nv.shared._Z13jacobi_updatePfS_iiiiiiS_,"aw",@nobits
	.sectionflags	@""
	.align	4
.nv.shared._Z13jacobi_updatePfS_iiiiiiS_:
	.zero		5120


//--------------------- .nv.shared.reserved.0     --------------------------
	.section	.nv.shared.reserved.0,"aw",@nobits
	.weak		__nv_reservedSMEM_offset_0_alias
	.size		__nv_reservedSMEM_offset_0_alias, 0, 64
	.other		__nv_reservedSMEM_offset_0_alias,@"STO_CUDA_RESERVED_SHARED STV_DEFAULT"
__nv_reservedSMEM_offset_0_alias:
	.zero		0
	.zero		64


//--------------------- .nv.constant0._Z13jacobi_updatePfS_iiiiiiS_ --------------------------
	.section	.nv.constant0._Z13jacobi_updatePfS_iiiiiiS_,"a",@progbits
	.sectionflags	@""
	.align	4
.nv.constant0._Z13jacobi_updatePfS_iiiiiiS_:
	.zero		944


//--------------------- SYMBOLS --------------------------

	.type		.nv.reservedSmem.offset0,@object
	.size		.nv.reservedSmem.offset0,0x4
	.type		.nv.reservedSmem.cap,@object
	.size		.nv.reservedSmem.cap,0x4
